//
// Generated by NVIDIA NVVM Compiler
//
// Compiler Build ID: CL-36424714
// Cuda compilation tools, release 13.0, V13.0.88
// Based on NVVM 20.0.0
//

.version 9.0
.target sm_100
.address_size 64

	// .globl	julia

.visible .entry julia(
	.param .u32 julia_param_0,
	.param .u32 julia_param_1,
	.param .f32 julia_param_2,
	.param .f32 julia_param_3,
	.param .u32 julia_param_4,
	.param .f32 julia_param_5,
	.param .f32 julia_param_6,
	.param .f32 julia_param_7,
	.param .f32 julia_param_8,
	.param .u64 .ptr .align 1 julia_param_9,
	.param .u64 .ptr .align 1 julia_param_10
)
{
	.reg .pred 	%p<12>;
	.reg .b16 	%rs<5>;
	.reg .b32 	%r<32>;
	.reg .b32 	%f<29>;
	.reg .b64 	%rd<23>;

	ld.param.u32 	%r8, [julia_param_0];
	ld.param.u32 	%r11, [julia_param_1];
	ld.param.f32 	%f9, [julia_param_2];
	ld.param.f32 	%f10, [julia_param_3];
	ld.param.u32 	%r10, [julia_param_4];
	ld.param.f32 	%f11, [julia_param_5];
	ld.param.f32 	%f12, [julia_param_6];
	ld.param.f32 	%f13, [julia_param_7];
	ld.param.f32 	%f14, [julia_param_8];
	ld.param.u64 	%rd3, [julia_param_9];
	ld.param.u64 	%rd2, [julia_param_10];
	cvta.to.global.u64 	%rd1, %rd3;
	mov.u32 	%r12, %tid.x;
	mov.u32 	%r13, %ctaid.x;
	mov.u32 	%r14, %ntid.x;
	mad.lo.s32 	%r1, %r13, %r14, %r12;
	mov.u32 	%r15, %tid.y;
	mov.u32 	%r16, %ctaid.y;
	mov.u32 	%r17, %ntid.y;
	mad.lo.s32 	%r18, %r16, %r17, %r15;
	setp.ge.u32 	%p2, %r1, %r8;
	setp.ge.u32 	%p3, %r18, %r11;
	and.pred  	%p4, %p2, %p3;
	@%p4 bra 	$L__BB0_9;
	sub.f32 	%f15, %f14, %f13;
	cvt.rn.f32.u32 	%f16, %r8;
	div.rn.f32 	%f17, %f15, %f16;
	cvt.rn.f32.u32 	%f18, %r1;
	fma.rn.f32 	%f28, %f17, %f18, %f13;
	sub.f32 	%f19, %f11, %f12;
	cvt.rn.f32.u32 	%f20, %r11;
	div.rn.f32 	%f21, %f19, %f20;
	cvt.rn.f32.u32 	%f22, %r18;
	mul.f32 	%f23, %f21, %f22;
	sub.f32 	%f27, %f11, %f23;
	setp.lt.s32 	%p6, %r10, 1;
	mov.pred 	%p11, 0;
	@%p6 bra 	$L__BB0_6;
	mov.b32 	%r30, 0;
$L__BB0_3:
	mul.f32 	%f5, %f28, %f28;
	mul.f32 	%f6, %f27, %f27;
	add.f32 	%f24, %f5, %f6;
	setp.leu.f32 	%p7, %f24, 0f40800000;
	@%p7 bra 	$L__BB0_5;
	and.b32  	%r22, %r30, 255;
	mul.lo.s32 	%r31, %r22, 3;
	mov.pred 	%p11, -1;
	bra.uni 	$L__BB0_6;
$L__BB0_5:
	sub.f32 	%f25, %f5, %f6;
	add.f32 	%f26, %f28, %f28;
	fma.rn.f32 	%f27, %f26, %f27, %f10;
	add.f32 	%f28, %f9, %f25;
	add.s32 	%r30, %r30, 1;
	setp.ne.s32 	%p9, %r30, %r10;
	@%p9 bra 	$L__BB0_3;
$L__BB0_6:
	mad.lo.s32 	%r23, %r18, %r8, %r1;
	mul.lo.s32 	%r7, %r23, 3;
	@%p11 bra 	$L__BB0_8;
	cvt.u64.u32 	%rd4, %r7;
	add.s64 	%rd5, %rd1, %rd4;
	mov.b16 	%rs1, 0;
	st.global.u8 	[%rd5], %rs1;
	add.s32 	%r24, %r7, 1;
	cvt.u64.u32 	%rd6, %r24;
	add.s64 	%rd7, %rd1, %rd6;
	st.global.u8 	[%rd7], %rs1;
	add.s32 	%r25, %r7, 2;
	cvt.u64.u32 	%rd8, %r25;
	add.s64 	%rd9, %rd1, %rd8;
	st.global.u8 	[%rd9], %rs1;
	bra.uni 	$L__BB0_9;
$L__BB0_8:
	cvta.to.global.u64 	%rd10, %rd2;
	cvt.u64.u32 	%rd11, %r31;
	add.s64 	%rd12, %rd10, %rd11;
	ld.global.u8 	%rs2, [%rd12];
	cvt.u64.u32 	%rd13, %r7;
	add.s64 	%rd14, %rd1, %rd13;
	st.global.u8 	[%rd14], %rs2;
	add.s32 	%r26, %r31, 1;
	cvt.u64.u32 	%rd15, %r26;
	add.s64 	%rd16, %rd10, %rd15;
	ld.global.u8 	%rs3, [%rd16];
	add.s32 	%r27, %r7, 1;
	cvt.u64.u32 	%rd17, %r27;
	add.s64 	%rd18, %rd1, %rd17;
	st.global.u8 	[%rd18], %rs3;
	add.s32 	%r28, %r31, 2;
	cvt.u64.u32 	%rd19, %r28;
	add.s64 	%rd20, %rd10, %rd19;
	ld.global.u8 	%rs4, [%rd20];
	add.s32 	%r29, %r7, 2;
	cvt.u64.u32 	%rd21, %r29;
	add.s64 	%rd22, %rd1, %rd21;
	st.global.u8 	[%rd22], %rs4;
$L__BB0_9:
	ret;

}


// ===== COMPILED SASS (sm_100) =====

	.target	sm_100

	.elftype	@"ET_EXEC"


//--------------------- .note.nv.tkinfo           --------------------------
	.section	.note.nv.tkinfo,"",@"SHT_NOTE"
	.sectionflags	@"SHF_NOTE_NV_TKINFO"
	.tkinfo
        /*0018*/ 	.word	0x00000002
        /*0030*/ 	.string	""
        /*0030*/ 	.string	"ptxas"
        /*0030*/ 	.string	"Cuda compilation tools, release 13.0, V13.0.88"
        /*0030*/ 	.string	"Build cuda_13.0.r13.0/compiler.36424714_0"
        /*0030*/ 	.string	"-arch sm_100 -m 64 "



//--------------------- .note.nv.cuinfo           --------------------------
	.section	.note.nv.cuinfo,"",@"SHT_NOTE"
	.sectionflags	@"SHF_NOTE_NV_CUINFO"
        /*0018*/ 	.short	0x0002
        /*001a*/ 	.short	0x0064
        /*001c*/ 	.short	0x0082
	.zero		2


//--------------------- .nv.info                  --------------------------
	.section	.nv.info,"",@"SHT_CUDA_INFO"
	.align	4


	//----- nvinfo : EIATTR_REGCOUNT
	.align		4
        /*0000*/ 	.byte	0x04, 0x2f
        /*0002*/ 	.short	(.L_1 - .L_0)
	.align		4
.L_0:
        /*0004*/ 	.word	index@(julia)
        /*0008*/ 	.word	0x00000012


	//----- nvinfo : EIATTR_FRAME_SIZE
	.align		4
.L_1:
        /*000c*/ 	.byte	0x04, 0x11
        /*000e*/ 	.short	(.L_3 - .L_2)
	.align		4
.L_2:
        /*0010*/ 	.word	index@($__internal_0_$__cuda_sm3x_div_rn_noftz_f32_slowpath)
        /*0014*/ 	.word	0x00000000


	//----- nvinfo : EIATTR_FRAME_SIZE
	.align		4
.L_3:
        /*0018*/ 	.byte	0x04, 0x11
        /*001a*/ 	.short	(.L_5 - .L_4)
	.align		4
.L_4:
        /*001c*/ 	.word	index@(julia)
        /*0020*/ 	.word	0x00000000


	//----- nvinfo : EIATTR_MIN_STACK_SIZE
	.align		4
.L_5:
        /*0024*/ 	.byte	0x04, 0x12
        /*0026*/ 	.short	(.L_7 - .L_6)
	.align		4
.L_6:
        /*0028*/ 	.word	index@(julia)
        /*002c*/ 	.word	0x00000000
.L_7:


//--------------------- .nv.compat                --------------------------
	.section	.nv.compat,"",@"SHT_CUDA_COMPAT_INFO"
	.align	4
        /*0000*/ 	.byte	0x02, 0x09, 0x00, 0x00, 0x02, 0x02, 0x01, 0x00, 0x02, 0x05, 0x05, 0x00, 0x03, 0x07, 0x01, 0x01
        /*0010*/ 	.byte	0x02, 0x03, 0x00, 0x00, 0x02, 0x06, 0x01, 0x00, 0x04, 0x0b, 0x08, 0x00, 0x01, 0x00, 0x00, 0x00
        /*0020*/ 	.byte	0x00, 0x00, 0x00, 0x00


//--------------------- .nv.info.julia            --------------------------
	.section	.nv.info.julia,"",@"SHT_CUDA_INFO"
	.sectionflags	@""
	.align	4


	//----- nvinfo : EIATTR_CUDA_API_VERSION
	.align		4
        /*0000*/ 	.byte	0x04, 0x37
        /*0002*/ 	.short	(.L_9 - .L_8)
.L_8:
        /*0004*/ 	.word	0x00000082


	//----- nvinfo : EIATTR_KPARAM_INFO
	.align		4
.L_9:
        /*0008*/ 	.byte	0x04, 0x17
        /*000a*/ 	.short	(.L_11 - .L_10)
.L_10:
        /*000c*/ 	.word	0x00000000
        /*0010*/ 	.short	0x000a
        /*0012*/ 	.short	0x0030
        /*0014*/ 	.byte	0x00, 0xf5, 0x21, 0x00


	//----- nvinfo : EIATTR_KPARAM_INFO
	.align		4
.L_11:
        /*0018*/ 	.byte	0x04, 0x17
        /*001a*/ 	.short	(.L_13 - .L_12)
.L_12:
        /*001c*/ 	.word	0x00000000
        /*0020*/ 	.short	0x0009
        /*0022*/ 	.short	0x0028
        /*0024*/ 	.byte	0x00, 0xf5, 0x21, 0x00


	//----- nvinfo : EIATTR_KPARAM_INFO
	.align		4
.L_13:
        /*0028*/ 	.byte	0x04, 0x17
        /*002a*/ 	.short	(.L_15 - .L_14)
.L_14:
        /*002c*/ 	.word	0x00000000
        /*0030*/ 	.short	0x0008
        /*0032*/ 	.short	0x0020
        /*0034*/ 	.byte	0x00, 0xf0, 0x11, 0x00


	//----- nvinfo : EIATTR_KPARAM_INFO
	.align		4
.L_15:
        /*0038*/ 	.byte	0x04, 0x17
        /*003a*/ 	.short	(.L_17 - .L_16)
.L_16:
        /*003c*/ 	.word	0x00000000
        /*0040*/ 	.short	0x0007
        /*0042*/ 	.short	0x001c
        /*0044*/ 	.byte	0x00, 0xf0, 0x11, 0x00


	//----- nvinfo : EIATTR_KPARAM_INFO
	.align		4
.L_17:
        /*0048*/ 	.byte	0x04, 0x17
        /*004a*/ 	.short	(.L_19 - .L_18)
.L_18:
        /*004c*/ 	.word	0x00000000
        /*0050*/ 	.short	0x0006
        /*0052*/ 	.short	0x0018
        /*0054*/ 	.byte	0x00, 0xf0, 0x11, 0x00


	//----- nvinfo : EIATTR_KPARAM_INFO
	.align		4
.L_19:
        /*0058*/ 	.byte	0x04, 0x17
        /*005a*/ 	.short	(.L_21 - .L_20)
.L_20:
        /*005c*/ 	.word	0x00000000
        /*0060*/ 	.short	0x0005
        /*0062*/ 	.short	0x0014
        /*0064*/ 	.byte	0x00, 0xf0, 0x11, 0x00


	//----- nvinfo : EIATTR_KPARAM_INFO
	.align		4
.L_21:
        /*0068*/ 	.byte	0x04, 0x17
        /*006a*/ 	.short	(.L_23 - .L_22)
.L_22:
        /*006c*/ 	.word	0x00000000
        /*0070*/ 	.short	0x0004
        /*0072*/ 	.short	0x0010
        /*0074*/ 	.byte	0x00, 0xf0, 0x11, 0x00


	//----- nvinfo : EIATTR_KPARAM_INFO
	.align		4
.L_23:
        /*0078*/ 	.byte	0x04, 0x17
        /*007a*/ 	.short	(.L_25 - .L_24)
.L_24:
        /*007c*/ 	.word	0x00000000
        /*0080*/ 	.short	0x0003
        /*0082*/ 	.short	0x000c
        /*0084*/ 	.byte	0x00, 0xf0, 0x11, 0x00


	//----- nvinfo : EIATTR_KPARAM_INFO
	.align		4
.L_25:
        /*0088*/ 	.byte	0x04, 0x17
        /*008a*/ 	.short	(.L_27 - .L_26)
.L_26:
        /*008c*/ 	.word	0x00000000
        /*0090*/ 	.short	0x0002
        /*0092*/ 	.short	0x0008
        /*0094*/ 	.byte	0x00, 0xf0, 0x11, 0x00


	//----- nvinfo : EIATTR_KPARAM_INFO
	.align		4
.L_27:
        /*0098*/ 	.byte	0x04, 0x17
        /*009a*/ 	.short	(.L_29 - .L_28)
.L_28:
        /*009c*/ 	.word	0x00000000
        /*00a0*/ 	.short	0x0001
        /*00a2*/ 	.short	0x0004
        /*00a4*/ 	.byte	0x00, 0xf0, 0x11, 0x00


	//----- nvinfo : EIATTR_KPARAM_INFO
	.align		4
.L_29:
        /*00a8*/ 	.byte	0x04, 0x17
        /*00aa*/ 	.short	(.L_31 - .L_30)
.L_30:
        /*00ac*/ 	.word	0x00000000
        /*00b0*/ 	.short	0x0000
        /*00b2*/ 	.short	0x0000
        /*00b4*/ 	.byte	0x00, 0xf0, 0x11, 0x00


	//----- nvinfo : EIATTR_SPARSE_MMA_MASK
	.align		4
.L_31:
        /*00b8*/ 	.byte	0x03, 0x50
        /*00ba*/ 	.short	0x0000


	//----- nvinfo : EIATTR_MAXREG_COUNT
	.align		4
        /*00bc*/ 	.byte	0x03, 0x1b
        /*00be*/ 	.short	0x00ff


	//----- nvinfo : EIATTR_MERCURY_ISA_VERSION
	.align		4
        /*00c0*/ 	.byte	0x03, 0x5f
        /*00c2*/ 	.short	0x0101


	//----- nvinfo : EIATTR_VRC_CTA_INIT_COUNT
	.align		4
        /*00c4*/ 	.byte	0x02, 0x4a
	.zero		1
	.zero		1


	//----- nvinfo : EIATTR_EXIT_INSTR_OFFSETS
	.align		4
        /*00c8*/ 	.byte	0x04, 0x1c
        /*00ca*/ 	.short	(.L_33 - .L_32)


	//   ....[0]....
.L_32:
        /*00cc*/ 	.word	0x000000c0


	//   ....[1]....
        /*00d0*/ 	.word	0x000005b0


	//   ....[2]....
        /*00d4*/ 	.word	0x000006e0


	//----- nvinfo : EIATTR_CRS_STACK_SIZE
	.align		4
.L_33:
        /*00d8*/ 	.byte	0x04, 0x1e
        /*00da*/ 	.short	(.L_35 - .L_34)
.L_34:
        /*00dc*/ 	.word	0x00000000


	//----- nvinfo : EIATTR_CBANK_PARAM_SIZE
	.align		4
.L_35:
        /*00e0*/ 	.byte	0x03, 0x19
        /*00e2*/ 	.short	0x0038


	//----- nvinfo : EIATTR_PARAM_CBANK
	.align		4
        /*00e4*/ 	.byte	0x04, 0x0a
        /*00e6*/ 	.short	(.L_37 - .L_36)
	.align		4
.L_36:
        /*00e8*/ 	.word	index@(.nv.constant0.julia)
        /*00ec*/ 	.short	0x0380
        /*00ee*/ 	.short	0x0038


	//----- nvinfo : EIATTR_SW_WAR
	.align		4
.L_37:
        /*00f0*/ 	.byte	0x04, 0x36
        /*00f2*/ 	.short	(.L_39 - .L_38)
.L_38:
        /*00f4*/ 	.word	0x00000008
.L_39:


//--------------------- .nv.callgraph             --------------------------
	.section	.nv.callgraph,"",@"SHT_CUDA_CALLGRAPH"
	.align	4
	.sectionentsize	8
	.align		4
        /*0000*/ 	.word	0x00000000
	.align		4
        /*0004*/ 	.word	0xffffffff
	.align		4
        /*0008*/ 	.word	0x00000000
	.align		4
        /*000c*/ 	.word	0xfffffffe
	.align		4
        /*0010*/ 	.word	0x00000000
	.align		4
        /*0014*/ 	.word	0xfffffffd
	.align		4
        /*0018*/ 	.word	0x00000000
	.align		4
        /*001c*/ 	.word	0xfffffffc


//--------------------- .text.julia               --------------------------
	.section	.text.julia,"ax",@progbits
	.align	128
        .global         julia
        .type           julia,@function
        .size           julia,(.L_x_16 - julia)
        .other          julia,@"STO_CUDA_ENTRY STV_DEFAULT"
julia:
.text.julia:
[----:B------:R-:W-:Y:S01]  /*0000*/  LDC R1, c[0x0][0x37c] ;  /* 0x0000df00ff017b82 */ /* 0x000fe20000000800 */
[----:B------:R-:W0:Y:S07]  /*0010*/  S2R R5, SR_TID.X ;  /* 0x0000000000057919 */ /* 0x000e2e0000002100 */
[----:B------:R-:W0:Y:S01]  /*0020*/  LDC R0, c[0x0][0x360] ;  /* 0x0000d800ff007b82 */ /* 0x000e220000000800 */
[----:B------:R-:W1:Y:S01]  /*0030*/  LDCU.64 UR6, c[0x0][0x380] ;  /* 0x00007000ff0677ac */ /* 0x000e620008000a00 */
[----:B------:R-:W2:Y:S06]  /*0040*/  S2R R2, SR_TID.Y ;  /* 0x0000000000027919 */ /* 0x000eac0000002200 */
[----:B------:R-:W0:Y:S08]  /*0050*/  S2UR UR4, SR_CTAID.X ;  /* 0x00000000000479c3 */ /* 0x000e300000002500 */
[----:B------:R-:W2:Y:S08]  /*0060*/  S2UR UR5, SR_CTAID.Y ;  /* 0x00000000000579c3 */ /* 0x000eb00000002600 */
[----:B------:R-:W2:Y:S01]  /*0070*/  LDC R3, c[0x0][0x364] ;  /* 0x0000d900ff037b82 */ /* 0x000ea20000000800 */
[----:B0-----:R-:W-:-:S05]  /*0080*/  IMAD R5, R0, UR4, R5 ;  /* 0x0000000400057c24 */ /* 0x001fca000f8e0205 */
[----:B-1----:R-:W-:Y:S01]  /*0090*/  ISETP.GE.U32.AND P1, PT, R5, UR6, PT ;  /* 0x0000000605007c0c */ /* 0x002fe2000bf26070 */
[----:B--2---:R-:W-:-:S05]  /*00a0*/  IMAD R2, R3, UR5, R2 ;  /* 0x0000000503027c24 */ /* 0x004fca000f8e0202 */
[----:B------:R-:W-:-:S13]  /*00b0*/  ISETP.GE.U32.AND P0, PT, R2, UR7, PT ;  /* 0x0000000702007c0c */ /* 0x000fda000bf06070 */
[----:B------:R-:W-:Y:S05]  /*00c0*/  @P0 EXIT P1 ;  /* 0x000000000000094d */ /* 0x000fea0000800000 */
[----:B------:R-:W0:Y:S01]  /*00d0*/  LDC R0, c[0x0][0x39c] ;  /* 0x0000e700ff007b82 */ /* 0x000e220000000800 */
[----:B------:R-:W0:Y:S01]  /*00e0*/  LDCU UR4, c[0x0][0x3a0] ;  /* 0x00007400ff0477ac */ /* 0x000e220008000800 */
[----:B------:R-:W-:-:S04]  /*00f0*/  I2FP.F32.U32 R3, UR6 ;  /* 0x0000000600037c45 */ /* 0x000fc80008201000 */
[----:B------:R-:W1:Y:S02]  /*0100*/  MUFU.RCP R4, R3 ;  /* 0x0000000300047308 */ /* 0x000e640000001000 */
[----:B-1----:R-:W-:Y:S01]  /*0110*/  FFMA R7, -R3, R4, 1 ;  /* 0x3f80000003077423 */ /* 0x002fe20000000104 */
[----:B0-----:R-:W-:-:S03]  /*0120*/  FADD R0, -R0, UR4 ;  /* 0x0000000400007e21 */ /* 0x001fc60008000100 */
[----:B------:R-:W-:Y:S02]  /*0130*/  FFMA R7, R4, R7, R4 ;  /* 0x0000000704077223 */ /* 0x000fe40000000004 */
[----:B------:R-:W0:Y:S02]  /*0140*/  FCHK P0, R0, R3 ;  /* 0x0000000300007302 */ /* 0x000e240000000000 */
[----:B------:R-:W-:-:S04]  /*0150*/  FFMA R4, R0, R7, RZ ;  /* 0x0000000700047223 */ /* 0x000fc800000000ff */
[----:B------:R-:W-:-:S04]  /*0160*/  FFMA R6, -R3, R4, R0 ;  /* 0x0000000403067223 */ /* 0x000fc80000000100 */
[----:B------:R-:W-:Y:S01]  /*0170*/  FFMA R4, R7, R6, R4 ;  /* 0x0000000607047223 */ /* 0x000fe20000000004 */
[----:B0-----:R-:W-:Y:S06]  /*0180*/  @!P0 BRA `(.L_x_0) ;  /* 0x00000000000c8947 */ /* 0x001fec0003800000 */
[----:B------:R-:W-:-:S07]  /*0190*/  MOV R6, 0x1b0 ;  /* 0x000001b000067802 */ /* 0x000fce0000000f00 */
[----:B------:R-:W-:Y:S05]  /*01a0*/  CALL.REL.NOINC `($__internal_0_$__cuda_sm3x_div_rn_noftz_f32_slowpath) ;  /* 0x0000000400507944 */ /* 0x000fea0003c00000 */
[----:B------:R-:W-:-:S07]  /*01b0*/  IMAD.MOV.U32 R4, RZ, RZ, R0 ;  /* 0x000000ffff047224 */ /* 0x000fce00078e0000 */
.L_x_0:
[----:B------:R-:W0:Y:S01]  /*01c0*/  LDCU UR4, c[0x0][0x384] ;  /* 0x00007080ff0477ac */ /* 0x000e220008000800 */
[----:B------:R-:W1:Y:S01]  /*01d0*/  LDC R0, c[0x0][0x394] ;  /* 0x0000e500ff007b82 */ /* 0x000e620000000800 */
[----:B0-----:R-:W-:Y:S01]  /*01e0*/  I2FP.F32.U32 R7, UR4 ;  /* 0x0000000400077c45 */ /* 0x001fe20008201000 */
[----:B------:R-:W1:Y:S03]  /*01f0*/  LDCU.64 UR4, c[0x0][0x398] ;  /* 0x00007300ff0477ac */ /* 0x000e660008000a00 */
[----:B------:R-:W0:Y:S01]  /*0200*/  MUFU.RCP R6, R7 ;  /* 0x0000000700067308 */ /* 0x000e220000001000 */
[----:B-1----:R-:W-:Y:S01]  /*0210*/  FADD R0, R0, -UR4 ;  /* 0x8000000400007e21 */ /* 0x002fe20008000000 */
[----:B0-----:R-:W-:-:S06]  /*0220*/  FFMA R3, -R7, R6, 1 ;  /* 0x3f80000007037423 */ /* 0x001fcc0000000106 */
[----:B------:R-:W0:Y:S01]  /*0230*/  FCHK P0, R0, R7 ;  /* 0x0000000700007302 */ /* 0x000e220000000000 */
[----:B------:R-:W-:Y:S01]  /*0240*/  FFMA R9, R6, R3, R6 ;  /* 0x0000000306097223 */ /* 0x000fe20000000006 */
[----:B------:R-:W-:-:S03]  /*0250*/  I2FP.F32.U32 R3, R5 ;  /* 0x0000000500037245 */ /* 0x000fc60000201000 */
[----:B------:R-:W-:Y:S02]  /*0260*/  FFMA R6, R0, R9, RZ ;  /* 0x0000000900067223 */ /* 0x000fe400000000ff */
[----:B------:R-:W-:Y:S02]  /*0270*/  FFMA R4, R3, R4, UR5 ;  /* 0x0000000503047e23 */ /* 0x000fe40008000004 */
[----:B------:R-:W-:-:S04]  /*0280*/  FFMA R8, -R7, R6, R0 ;  /* 0x0000000607087223 */ /* 0x000fc80000000100 */
[----:B------:R-:W-:Y:S01]  /*0290*/  FFMA R6, R9, R8, R6 ;  /* 0x0000000809067223 */ /* 0x000fe20000000006 */
[----:B0-----:R-:W-:Y:S06]  /*02a0*/  @!P0 BRA `(.L_x_1) ;  /* 0x0000000000108947 */ /* 0x001fec0003800000 */
[----:B------:R-:W-:Y:S01]  /*02b0*/  IMAD.MOV.U32 R3, RZ, RZ, R7 ;  /* 0x000000ffff037224 */ /* 0x000fe200078e0007 */
[----:B------:R-:W-:-:S07]  /*02c0*/  MOV R6, 0x2e0 ;  /* 0x000002e000067802 */ /* 0x000fce0000000f00 */
[----:B------:R-:W-:Y:S05]  /*02d0*/  CALL.REL.NOINC `($__internal_0_$__cuda_sm3x_div_rn_noftz_f32_slowpath) ;  /* 0x0000000400047944 */ /* 0x000fea0003c00000 */
[----:B------:R-:W-:-:S07]  /*02e0*/  IMAD.MOV.U32 R6, RZ, RZ, R0 ;  /* 0x000000ffff067224 */ /* 0x000fce00078e0000 */
.L_x_1:
[----:B------:R-:W0:Y:S01]  /*02f0*/  LDCU.64 UR4, c[0x0][0x390] ;  /* 0x00007200ff0477ac */ /* 0x000e220008000a00 */
[----:B------:R-:W-:Y:S02]  /*0300*/  I2FP.F32.U32 R3, R2 ;  /* 0x0000000200037245 */ /* 0x000fe40000201000 */
[----:B------:R-:W-:Y:S01]  /*0310*/  PLOP3.LUT P0, PT, PT, PT, PT, 0x8, 0x80 ;  /* 0x000000000080781c */ /* 0x000fe20003f0e170 */
[----:B0-----:R-:W-:Y:S02]  /*0320*/  UISETP.GE.AND UP0, UPT, UR4, 0x1, UPT ;  /* 0x000000010400788c */ /* 0x001fe4000bf06270 */
[----:B------:R-:W-:-:S07]  /*0330*/  FFMA R3, R3, -R6, UR5 ;  /* 0x0000000503037e23 */ /* 0x000fce0008000806 */
[----:B------:R-:W-:Y:S05]  /*0340*/  BRA.U !UP0, `(.L_x_2) ;  /* 0x0000000108547547 */ /* 0x000fea000b800000 */
[----:B------:R-:W-:Y:S01]  /*0350*/  BSSY.RECONVERGENT B0, `(.L_x_2) ;  /* 0x0000014000007945 */ /* 0x000fe20003800200 */
[----:B------:R-:W-:Y:S01]  /*0360*/  IMAD.MOV.U32 R0, RZ, RZ, RZ ;  /* 0x000000ffff007224 */ /* 0x000fe200078e00ff */
[----:B------:R-:W0:Y:S01]  /*0370*/  LDCU UR6, c[0x0][0x390] ;  /* 0x00007200ff0677ac */ /* 0x000e220008000800 */
[----:B------:R-:W1:Y:S05]  /*0380*/  LDCU.64 UR4, c[0x0][0x388] ;  /* 0x00007100ff0477ac */ /* 0x000e6a0008000a00 */
.L_x_4:
[----:B------:R-:W-:Y:S01]  /*0390*/  FMUL R7, R4, R4 ;  /* 0x0000000404077220 */ /* 0x000fe20000400000 */
[----:B------:R-:W-:-:S04]  /*03a0*/  FMUL R8, R3, R3 ;  /* 0x0000000303087220 */ /* 0x000fc80000400000 */
[----:B------:R-:W-:-:S05]  /*03b0*/  FADD R6, R7, R8 ;  /* 0x0000000807067221 */ /* 0x000fca0000000000 */
[----:B------:R-:W-:-:S13]  /*03c0*/  FSETP.GT.AND P1, PT, R6, 4, PT ;  /* 0x408000000600780b */ /* 0x000fda0003f24000 */
[----:B------:R-:W-:Y:S05]  /*03d0*/  @P1 BRA `(.L_x_3) ;  /* 0x0000000000201947 */ /* 0x000fea0003800000 */
[----:B------:R-:W-:Y:S02]  /*03e0*/  VIADD R0, R0, 0x1 ;  /* 0x0000000100007836 */ /* 0x000fe40000000000 */
[----:B------:R-:W-:Y:S01]  /*03f0*/  FADD R6, R4, R4 ;  /* 0x0000000404067221 */ /* 0x000fe20000000000 */
[----:B------:R-:W-:Y:S02]  /*0400*/  FADD R4, R7, -R8 ;  /* 0x8000000807047221 */ /* 0x000fe40000000000 */
[----:B0-----:R-:W-:Y:S01]  /*0410*/  ISETP.NE.AND P1, PT, R0, UR6, PT ;  /* 0x0000000600007c0c */ /* 0x001fe2000bf25270 */
[----:B-1----:R-:W-:Y:S01]  /*0420*/  FFMA R3, R6, R3, UR5 ;  /* 0x0000000506037e23 */ /* 0x002fe20008000003 */
[----:B------:R-:W-:-:S11]  /*0430*/  FADD R4, R4, UR4 ;  /* 0x0000000404047e21 */ /* 0x000fd60008000000 */
[----:B------:R-:W-:Y:S05]  /*0440*/  @P1 BRA `(.L_x_4) ;  /* 0xfffffffc00d01947 */ /* 0x000fea000383ffff */
[----:B------:R-:W-:Y:S05]  /*0450*/  BRA `(.L_x_5) ;  /* 0x00000000000c7947 */ /* 0x000fea0003800000 */
.L_x_3:
[----:B------:R-:W-:Y:S02]  /*0460*/  LOP3.LUT R0, R0, 0xff, RZ, 0xc0, !PT ;  /* 0x000000ff00007812 */ /* 0x000fe400078ec0ff */
[----:B------:R-:W-:-:S03]  /*0470*/  PLOP3.LUT P0, PT, PT, PT, PT, 0x80, 0x8 ;  /* 0x000000000008781c */ /* 0x000fc60003f0f070 */
[----:B------:R-:W-:-:S10]  /*0480*/  IMAD R3, R0, 0x3, RZ ;  /* 0x0000000300037824 */ /* 0x000fd400078e02ff */
.L_x_5:
[----:B01----:R-:W-:Y:S05]  /*0490*/  BSYNC.RECONVERGENT B0 ;  /* 0x0000000000007941 */ /* 0x003fea0003800200 */
.L_x_2:
[----:B------:R-:W0:Y:S02]  /*04a0*/  LDCU UR4, c[0x0][0x380] ;  /* 0x00007000ff0477ac */ /* 0x000e240008000800 */
[----:B0-----:R-:W-:Y:S01]  /*04b0*/  IMAD R2, R2, UR4, R5 ;  /* 0x0000000402027c24 */ /* 0x001fe2000f8e0205 */
[----:B------:R-:W0:Y:S03]  /*04c0*/  LDCU.64 UR4, c[0x0][0x358] ;  /* 0x00006b00ff0477ac */ /* 0x000e260008000a00 */
[----:B------:R-:W-:Y:S01]  /*04d0*/  IMAD R0, R2, 0x3, RZ ;  /* 0x0000000302007824 */ /* 0x000fe200078e02ff */
[----:B------:R-:W-:Y:S06]  /*04e0*/  @P0 BRA `(.L_x_6) ;  /* 0x0000000000340947 */ /* 0x000fec0003800000 */
[----:B------:R-:W1:Y:S01]  /*04f0*/  LDCU.64 UR6, c[0x0][0x3a8] ;  /* 0x00007500ff0677ac */ /* 0x000e620008000a00 */
[C---:B------:R-:W-:Y:S02]  /*0500*/  VIADD R4, R0.reuse, 0x1 ;  /* 0x0000000100047836 */ /* 0x040fe40000000000 */
[C---:B------:R-:W-:Y:S01]  /*0510*/  VIADD R6, R0.reuse, 0x2 ;  /* 0x0000000200067836 */ /* 0x040fe20000000000 */
[----:B-1----:R-:W-:Y:S02]  /*0520*/  IADD3 R2, P0, PT, R0, UR6, RZ ;  /* 0x0000000600027c10 */ /* 0x002fe4000ff1e0ff */
[----:B------:R-:W-:Y:S02]  /*0530*/  IADD3 R4, P1, PT, R4, UR6, RZ ;  /* 0x0000000604047c10 */ /* 0x000fe4000ff3e0ff */
[----:B------:R-:W-:Y:S01]  /*0540*/  IADD3 R6, P2, PT, R6, UR6, RZ ;  /* 0x0000000606067c10 */ /* 0x000fe2000ff5e0ff */
[----:B------:R-:W-:Y:S01]  /*0550*/  IMAD.X R3, RZ, RZ, UR7, P0 ;  /* 0x00000007ff037e24 */ /* 0x000fe200080e06ff */
[----:B------:R-:W-:-:S03]  /*0560*/  IADD3.X R5, PT, PT, RZ, UR7, RZ, P1, !PT ;  /* 0x00000007ff057c10 */ /* 0x000fc60008ffe4ff */
[----:B------:R-:W-:Y:S01]  /*0570*/  IMAD.X R7, RZ, RZ, UR7, P2 ;  /* 0x00000007ff077e24 */ /* 0x000fe200090e06ff */
[----:B0-----:R-:W-:Y:S04]  /*0580*/  STG.E.U8 desc[UR4][R2.64], RZ ;  /* 0x000000ff02007986 */ /* 0x001fe8000c101104 */
[----:B------:R-:W-:Y:S04]  /*0590*/  STG.E.U8 desc[UR4][R4.64], RZ ;  /* 0x000000ff04007986 */ /* 0x000fe8000c101104 */
[----:B------:R-:W-:Y:S01]  /*05a0*/  STG.E.U8 desc[UR4][R6.64], RZ ;  /* 0x000000ff06007986 */ /* 0x000fe2000c101104 */
[----:B------:R-:W-:Y:S05]  /*05b0*/  EXIT ;  /* 0x000000000000794d */ /* 0x000fea0003800000 */
.L_x_6:
[----:B------:R-:W1:Y:S02]  /*05c0*/  LDCU.64 UR6, c[0x0][0x3b0] ;  /* 0x00007600ff0677ac */ /* 0x000e640008000a00 */
[----:B-1----:R-:W-:-:S05]  /*05d0*/  IADD3 R2, P0, PT, R3, UR6, RZ ;  /* 0x0000000603027c10 */ /* 0x002fca000ff1e0ff */
[----:B------:R-:W-:Y:S01]  /*05e0*/  IMAD.X R3, RZ, RZ, UR7, P0 ;  /* 0x00000007ff037e24 */ /* 0x000fe200080e06ff */
[----:B------:R-:W1:Y:S04]  /*05f0*/  LDCU.64 UR6, c[0x0][0x3a8] ;  /* 0x00007500ff0677ac */ /* 0x000e680008000a00 */
[----:B0-----:R-:W2:Y:S01]  /*0600*/  LDG.E.U8 R11, desc[UR4][R2.64] ;  /* 0x00000004020b7981 */ /* 0x001ea2000c1e1100 */
[----:B-1----:R-:W-:-:S05]  /*0610*/  IADD3 R4, P0, PT, R0, UR6, RZ ;  /* 0x0000000600047c10 */ /* 0x002fca000ff1e0ff */
[----:B------:R-:W-:-:S05]  /*0620*/  IMAD.X R5, RZ, RZ, UR7, P0 ;  /* 0x00000007ff057e24 */ /* 0x000fca00080e06ff */
[----:B--2---:R-:W-:Y:S04]  /*0630*/  STG.E.U8 desc[UR4][R4.64], R11 ;  /* 0x0000000b04007986 */ /* 0x004fe8000c101104 */
[----:B------:R-:W2:Y:S01]  /*0640*/  LDG.E.U8 R13, desc[UR4][R2.64+0x1] ;  /* 0x00000104020d7981 */ /* 0x000ea2000c1e1100 */
[----:B------:R-:W-:-:S05]  /*0650*/  VIADD R6, R0, 0x1 ;  /* 0x0000000100067836 */ /* 0x000fca0000000000 */
[----:B------:R-:W-:-:S05]  /*0660*/  IADD3 R6, P0, PT, R6, UR6, RZ ;  /* 0x0000000606067c10 */ /* 0x000fca000ff1e0ff */
[----:B------:R-:W-:Y:S02]  /*0670*/  IMAD.X R7, RZ, RZ, UR7, P0 ;  /* 0x00000007ff077e24 */ /* 0x000fe400080e06ff */
[----:B------:R-:W-:-:S03]  /*0680*/  VIADD R0, R0, 0x2 ;  /* 0x0000000200007836 */ /* 0x000fc60000000000 */
[----:B--2---:R-:W-:Y:S04]  /*0690*/  STG.E.U8 desc[UR4][R6.64], R13 ;  /* 0x0000000d06007986 */ /* 0x004fe8000c101104 */
[----:B------:R-:W2:Y:S01]  /*06a0*/  LDG.E.U8 R15, desc[UR4][R2.64+0x2] ;  /* 0x00000204020f7981 */ /* 0x000ea2000c1e1100 */
[----:B------:R-:W-:-:S04]  /*06b0*/  IADD3 R8, P0, PT, R0, UR6, RZ ;  /* 0x0000000600087c10 */ /* 0x000fc8000ff1e0ff */
[----:B------:R-:W-:-:S05]  /*06c0*/  IADD3.X R9, PT, PT, RZ, UR7, RZ, P0, !PT ;  /* 0x00000007ff097c10 */ /* 0x000fca00087fe4ff */
[----:B--2---:R-:W-:Y:S01]  /*06d0*/  STG.E.U8 desc[UR4][R8.64], R15 ;  /* 0x0000000f08007986 */ /* 0x004fe2000c101104 */
[----:B------:R-:W-:Y:S05]  /*06e0*/  EXIT ;  /* 0x000000000000794d */ /* 0x000fea0003800000 */
        .weak           $__internal_0_$__cuda_sm3x_div_rn_noftz_f32_slowpath
        .type           $__internal_0_$__cuda_sm3x_div_rn_noftz_f32_slowpath,@function
        .size           $__internal_0_$__cuda_sm3x_div_rn_noftz_f32_slowpath,(.L_x_16 - $__internal_0_$__cuda_sm3x_div_rn_noftz_f32_slowpath)
$__internal_0_$__cuda_sm3x_div_rn_noftz_f32_slowpath:
[----:B------:R-:W-:Y:S02]  /*06f0*/  SHF.R.U32.HI R8, RZ, 0x17, R3 ;  /* 0x00000017ff087819 */ /* 0x000fe40000011603 */
[----:B------:R-:W-:Y:S02]  /*0700*/  SHF.R.U32.HI R7, RZ, 0x17, R0 ;  /* 0x00000017ff077819 */ /* 0x000fe40000011600 */
[----:B------:R-:W-:Y:S02]  /*0710*/  LOP3.LUT R12, R8, 0xff, RZ, 0xc0, !PT ;  /* 0x000000ff080c7812 */ /* 0x000fe400078ec0ff */
[----:B------:R-:W-:-:S03]  /*0720*/  LOP3.LUT R10, R7, 0xff, RZ, 0xc0, !PT ;  /* 0x000000ff070a7812 */ /* 0x000fc600078ec0ff */
[----:B------:R-:W-:Y:S02]  /*0730*/  VIADD R9, R12, 0xffffffff ;  /* 0xffffffff0c097836 */ /* 0x000fe40000000000 */
[----:B------:R-:W-:-:S03]  /*0740*/  VIADD R8, R10, 0xffffffff ;  /* 0xffffffff0a087836 */ /* 0x000fc60000000000 */
[----:B------:R-:W-:-:S04]  /*0750*/  ISETP.GT.U32.AND P0, PT, R9, 0xfd, PT ;  /* 0x000000fd0900780c */ /* 0x000fc80003f04070 */
[----:B------:R-:W-:-:S13]  /*0760*/  ISETP.GT.U32.OR P0, PT, R8, 0xfd, P0 ;  /* 0x000000fd0800780c */ /* 0x000fda0000704470 */
[----:B------:R-:W-:Y:S01]  /*0770*/  @!P0 IMAD.MOV.U32 R7, RZ, RZ, RZ ;  /* 0x000000ffff078224 */ /* 0x000fe200078e00ff */
[----:B------:R-:W-:Y:S06]  /*0780*/  @!P0 BRA `(.L_x_7) ;  /* 0x00000000005c8947 */ /* 0x000fec0003800000 */
[----:B------:R-:W-:Y:S02]  /*0790*/  FSETP.GTU.FTZ.AND P0, PT, |R0|, +INF , PT ;  /* 0x7f8000000000780b */ /* 0x000fe40003f1c200 */
[----:B------:R-:W-:-:S04]  /*07a0*/  FSETP.GTU.FTZ.AND P1, PT, |R3|, +INF , PT ;  /* 0x7f8000000300780b */ /* 0x000fc80003f3c200 */
[----:B------:R-:W-:-:S13]  /*07b0*/  PLOP3.LUT P0, PT, P0, P1, PT, 0xf8, 0x8f ;  /* 0x00000000008f781c */ /* 0x000fda0000703f70 */
[----:B------:R-:W-:Y:S05]  /*07c0*/  @P0 BRA `(.L_x_8) ;  /* 0x0000000400440947 */ /* 0x000fea0003800000 */
[----:B------:R-:W-:-:S13]  /*07d0*/  LOP3.LUT P0, RZ, R3, 0x7fffffff, R0, 0xc8, !PT ;  /* 0x7fffffff03ff7812 */ /* 0x000fda000780c800 */
[----:B------:R-:W-:Y:S05]  /*07e0*/  @!P0 BRA `(.L_x_9) ;  /* 0x0000000400348947 */ /* 0x000fea0003800000 */
[C---:B------:R-:W-:Y:S02]  /*07f0*/  FSETP.NEU.FTZ.AND P2, PT, |R0|.reuse, +INF , PT ;  /* 0x7f8000000000780b */ /* 0x040fe40003f5d200 */
[----:B------:R-:W-:Y:S02]  /*0800*/  FSETP.NEU.FTZ.AND P1, PT, |R3|, +INF , PT ;  /* 0x7f8000000300780b */ /* 0x000fe40003f3d200 */
[----:B------:R-:W-:-:S11]  /*0810*/  FSETP.NEU.FTZ.AND P0, PT, |R0|, +INF , PT ;  /* 0x7f8000000000780b */ /* 0x000fd60003f1d200 */
[----:B------:R-:W-:Y:S05]  /*0820*/  @!P1 BRA !P2, `(.L_x_9) ;  /* 0x0000000400249947 */ /* 0x000fea0005000000 */
[----:B------:R-:W-:-:S04]  /*0830*/  LOP3.LUT P2, RZ, R0, 0x7fffffff, RZ, 0xc0, !PT ;  /* 0x7fffffff00ff7812 */ /* 0x000fc8000784c0ff */
[----:B------:R-:W-:-:S13]  /*0840*/  PLOP3.LUT P1, PT, P1, P2, PT, 0x2f, 0xf2 ;  /* 0x0000000000f2781c */ /* 0x000fda0000f24577 */
[----:B------:R-:W-:Y:S05]  /*0850*/  @P1 BRA `(.L_x_10) ;  /* 0x0000000400101947 */ /* 0x000fea0003800000 */
[----:B------:R-:W-:-:S04]  /*0860*/  LOP3.LUT P1, RZ, R3, 0x7fffffff, RZ, 0xc0, !PT ;  /* 0x7fffffff03ff7812 */ /* 0x000fc8000782c0ff */
[----:B------:R-:W-:-:S13]  /*0870*/  PLOP3.LUT P0, PT, P0, P1, PT, 0x2f, 0xf2 ;  /* 0x0000000000f2781c */ /* 0x000fda0000702577 */
[----:B------:R-:W-:Y:S05]  /*0880*/  @P0 BRA `(.L_x_11) ;  /* 0x0000000000f80947 */ /* 0x000fea0003800000 */
[----:B------:R-:W-:Y:S02]  /*0890*/  ISETP.GE.AND P0, PT, R8, RZ, PT ;  /* 0x000000ff0800720c */ /* 0x000fe40003f06270 */
[----:B------:R-:W-:-:S11]  /*08a0*/  ISETP.GE.AND P1, PT, R9, RZ, PT ;  /* 0x000000ff0900720c */ /* 0x000fd60003f26270 */
[----:B------:R-:W-:Y:S02]  /*08b0*/  @P0 IMAD.MOV.U32 R7, RZ, RZ, RZ ;  /* 0x000000ffff070224 */ /* 0x000fe400078e00ff */
[----:B------:R-:W-:Y:S01]  /*08c0*/  @!P0 FFMA R0, R0, 1.84467440737095516160e+19, RZ ;  /* 0x5f80000000008823 */ /* 0x000fe200000000ff */
[----:B------:R-:W-:Y:S02]  /*08d0*/  @!P0 IMAD.MOV.U32 R7, RZ, RZ, -0x40 ;  /* 0xffffffc0ff078424 */ /* 0x000fe400078e00ff */
[----:B------:R-:W-:-:S03]  /*08e0*/  @!P1 FFMA R3, R3, 1.84467440737095516160e+19, RZ ;  /* 0x5f80000003039823 */ /* 0x000fc600000000ff */
[----:B------:R-:W-:-:S07]  /*08f0*/  @!P1 IADD3 R7, PT, PT, R7, 0x40, RZ ;  /* 0x0000004007079810 */ /* 0x000fce0007ffe0ff */
.L_x_7:
[----:B------:R-:W-:-:S05]  /*0900*/  LEA R8, R12, 0xc0800000, 0x17 ;  /* 0xc08000000c087811 */ /* 0x000fca00078eb8ff */
[----:B------:R-:W-:Y:S02]  /*0910*/  IMAD.IADD R8, R3, 0x1, -R8 ;  /* 0x0000000103087824 */ /* 0x000fe400078e0a08 */
[----:B------:R-:W-:Y:S02]  /*0920*/  VIADD R3, R10, 0xffffff81 ;  /* 0xffffff810a037836 */ /* 0x000fe40000000000 */
[----:B------:R0:W1:Y:S01]  /*0930*/  MUFU.RCP R9, R8 ;  /* 0x0000000800097308 */ /* 0x0000620000001000 */
[----:B------:R-:W-:Y:S01]  /*0940*/  FADD.FTZ R11, -R8, -RZ ;  /* 0x800000ff080b7221 */ /* 0x000fe20000010100 */
[C---:B------:R-:W-:Y:S01]  /*0950*/  IMAD R0, R3.reuse, -0x800000, R0 ;  /* 0xff80000003007824 */ /* 0x040fe200078e0200 */
[----:B0-----:R-:W-:-:S05]  /*0960*/  IADD3 R8, PT, PT, R3, 0x7f, -R12 ;  /* 0x0000007f03087810 */ /* 0x001fca0007ffe80c */
[----:B------:R-:W-:Y:S02]  /*0970*/  IMAD.IADD R8, R8, 0x1, R7 ;  /* 0x0000000108087824 */ /* 0x000fe400078e0207 */
[----:B-1----:R-:W-:-:S04]  /*0980*/  FFMA R10, R9, R11, 1 ;  /* 0x3f800000090a7423 */ /* 0x002fc8000000000b */
[----:B------:R-:W-:-:S04]  /*0990*/  FFMA R14, R9, R10, R9 ;  /* 0x0000000a090e7223 */ /* 0x000fc80000000009 */
[----:B------:R-:W-:-:S04]  /*09a0*/  FFMA R9, R0, R14, RZ ;  /* 0x0000000e00097223 */ /* 0x000fc800000000ff */
[----:B------:R-:W-:-:S04]  /*09b0*/  FFMA R10, R11, R9, R0 ;  /* 0x000000090b0a7223 */ /* 0x000fc80000000000 */
[----:B------:R-:W-:-:S04]  /*09c0*/  FFMA R9, R14, R10, R9 ;  /* 0x0000000a0e097223 */ /* 0x000fc80000000009 */
[----:B------:R-:W-:-:S04]  /*09d0*/  FFMA R10, R11, R9, R0 ;  /* 0x000000090b0a7223 */ /* 0x000fc80000000000 */
[----:B------:R-:W-:-:S05]  /*09e0*/  FFMA R0, R14, R10, R9 ;  /* 0x0000000a0e007223 */ /* 0x000fca0000000009 */
[----:B------:R-:W-:-:S04]  /*09f0*/  SHF.R.U32.HI R3, RZ, 0x17, R0 ;  /* 0x00000017ff037819 */ /* 0x000fc80000011600 */
[----:B------:R-:W-:-:S05]  /*0a00*/  LOP3.LUT R3, R3, 0xff, RZ, 0xc0, !PT ;  /* 0x000000ff03037812 */ /* 0x000fca00078ec0ff */
[----:B------:R-:W-:-:S04]  /*0a10*/  IMAD.IADD R11, R3, 0x1, R8 ;  /* 0x00000001030b7824 */ /* 0x000fc800078e0208 */
[----:B------:R-:W-:-:S05]  /*0a20*/  VIADD R3, R11, 0xffffffff ;  /* 0xffffffff0b037836 */ /* 0x000fca0000000000 */
[----:B------:R-:W-:-:S13]  /*0a30*/  ISETP.GE.U32.AND P0, PT, R3, 0xfe, PT ;  /* 0x000000fe0300780c */ /* 0x000fda0003f06070 */
[----:B------:R-:W-:Y:S05]  /*0a40*/  @!P0 BRA `(.L_x_12) ;  /* 0x0000000000808947 */ /* 0x000fea0003800000 */
[----:B------:R-:W-:-:S13]  /*0a50*/  ISETP.GT.AND P0, PT, R11, 0xfe, PT ;  /* 0x000000fe0b00780c */ /* 0x000fda0003f04270 */
[----:B------:R-:W-:Y:S05]  /*0a60*/  @P0 BRA `(.L_x_13) ;  /* 0x00000000006c0947 */ /* 0x000fea0003800000 */
[----:B------:R-:W-:-:S13]  /*0a70*/  ISETP.GE.AND P0, PT, R11, 0x1, PT ;  /* 0x000000010b00780c */ /* 0x000fda0003f06270 */
[----:B------:R-:W-:Y:S05]  /*0a80*/  @P0 BRA `(.L_x_14) ;  /* 0x0000000000980947 */ /* 0x000fea0003800000 */
[----:B------:R-:W-:Y:S02]  /*0a90*/  ISETP.GE.AND P0, PT, R11, -0x18, PT ;  /* 0xffffffe80b00780c */ /* 0x000fe40003f06270 */
[----:B------:R-:W-:-:S11]  /*0aa0*/  LOP3.LUT R0, R0, 0x80000000, RZ, 0xc0, !PT ;  /* 0x8000000000007812 */ /* 0x000fd600078ec0ff */
[----:B------:R-:W-:Y:S05]  /*0ab0*/  @!P0 BRA `(.L_x_14) ;  /* 0x00000000008c8947 */ /* 0x000fea0003800000 */
[CCC-:B------:R-:W-:Y:S01]  /*0ac0*/  FFMA.RZ R3, R14.reuse, R10.reuse, R9.reuse ;  /* 0x0000000a0e037223 */ /* 0x1c0fe2000000c009 */
[CCC-:B------:R-:W-:Y:S01]  /*0ad0*/  FFMA.RM R8, R14.reuse, R10.reuse, R9.reuse ;  /* 0x0000000a0e087223 */ /* 0x1c0fe20000004009 */
[C---:B------:R-:W-:Y:S02]  /*0ae0*/  ISETP.NE.AND P2, PT, R11.reuse, RZ, PT ;  /* 0x000000ff0b00720c */ /* 0x040fe40003f45270 */
[----:B------:R-:W-:Y:S02]  /*0af0*/  ISETP.NE.AND P1, PT, R11, RZ, PT ;  /* 0x000000ff0b00720c */ /* 0x000fe40003f25270 */
[----:B------:R-:W-:Y:S01]  /*0b00*/  LOP3.LUT R7, R3, 0x7fffff, RZ, 0xc0, !PT ;  /* 0x007fffff03077812 */ /* 0x000fe200078ec0ff */
[----:B------:R-:W-:Y:S01]  /*0b10*/  FFMA.RP R3, R14, R10, R9 ;  /* 0x0000000a0e037223 */ /* 0x000fe20000008009 */
[----:B------:R-:W-:Y:S01]  /*0b20*/  IADD3 R10, PT, PT, R11, 0x20, RZ ;  /* 0x000000200b0a7810 */ /* 0x000fe20007ffe0ff */
[----:B------:R-:W-:Y:S01]  /*0b30*/  IMAD.MOV R9, RZ, RZ, -R11 ;  /* 0x000000ffff097224 */ /* 0x000fe200078e0a0b */
[----:B------:R-:W-:-:S02]  /*0b40*/  LOP3.LUT R7, R7, 0x800000, RZ, 0xfc, !PT ;  /* 0x0080000007077812 */ /* 0x000fc400078efcff */
[----:B------:R-:W-:Y:S02]  /*0b50*/  FSETP.NEU.FTZ.AND P0, PT, R3, R8, PT ;  /* 0x000000080300720b */ /* 0x000fe40003f1d000 */
[----:B------:R-:W-:Y:S02]  /*0b60*/  SHF.L.U32 R10, R7, R10, RZ ;  /* 0x0000000a070a7219 */ /* 0x000fe400000006ff */
[----:B------:R-:W-:Y:S02]  /*0b70*/  SEL R8, R9, RZ, P2 ;  /* 0x000000ff09087207 */ /* 0x000fe40001000000 */
[----:B------:R-:W-:Y:S02]  /*0b80*/  ISETP.NE.AND P1, PT, R10, RZ, P1 ;  /* 0x000000ff0a00720c */ /* 0x000fe40000f25270 */
[----:B------:R-:W-:Y:S02]  /*0b90*/  SHF.R.U32.HI R8, RZ, R8, R7 ;  /* 0x00000008ff087219 */ /* 0x000fe40000011607 */
[----:B------:R-:W-:-:S02]  /*0ba0*/  PLOP3.LUT P0, PT, P0, P1, PT, 0xf8, 0x8f ;  /* 0x00000000008f781c */ /* 0x000fc40000703f70 */
[----:B------:R-:W-:Y:S02]  /*0bb0*/  SHF.R.U32.HI R10, RZ, 0x1, R8 ;  /* 0x00000001ff0a7819 */ /* 0x000fe40000011608 */
[----:B------:R-:W-:-:S04]  /*0bc0*/  SEL R3, RZ, 0x1, !P0 ;  /* 0x00000001ff037807 */ /* 0x000fc80004000000 */
[----:B------:R-:W-:-:S04]  /*0bd0*/  LOP3.LUT R3, R3, 0x1, R10, 0xf8, !PT ;  /* 0x0000000103037812 */ /* 0x000fc800078ef80a */
[----:B------:R-:W-:-:S05]  /*0be0*/  LOP3.LUT R3, R3, R8, RZ, 0xc0, !PT ;  /* 0x0000000803037212 */ /* 0x000fca00078ec0ff */
[----:B------:R-:W-:-:S05]  /*0bf0*/  IMAD.IADD R3, R10, 0x1, R3 ;  /* 0x000000010a037824 */ /* 0x000fca00078e0203 */
[----:B------:R-:W-:Y:S01]  /*0c00*/  LOP3.LUT R0, R3, R0, RZ, 0xfc, !PT ;  /* 0x0000000003007212 */ /* 0x000fe200078efcff */
[----:B------:R-:W-:Y:S06]  /*0c10*/  BRA `(.L_x_14) ;  /* 0x0000000000347947 */ /* 0x000fec0003800000 */
.L_x_13:
[----:B------:R-:W-:-:S04]  /*0c20*/  LOP3.LUT R0, R0, 0x80000000, RZ, 0xc0, !PT ;  /* 0x8000000000007812 */ /* 0x000fc800078ec0ff */
[----:B------:R-:W-:Y:S01]  /*0c30*/  LOP3.LUT R0, R0, 0x7f800000, RZ, 0xfc, !PT ;  /* 0x7f80000000007812 */ /* 0x000fe200078efcff */
[----:B------:R-:W-:Y:S06]  /*0c40*/  BRA `(.L_x_14) ;  /* 0x0000000000287947 */ /* 0x000fec0003800000 */
.L_x_12:
[----:B------:R-:W-:Y:S01]  /*0c50*/  IMAD R0, R8, 0x800000, R0 ;  /* 0x0080000008007824 */ /* 0x000fe200078e0200 */
[----:B------:R-:W-:Y:S06]  /*0c60*/  BRA `(.L_x_14) ;  /* 0x0000000000207947 */ /* 0x000fec0003800000 */
.L_x_11:
[----:B------:R-:W-:-:S04]  /*0c70*/  LOP3.LUT R0, R3, 0x80000000, R0, 0x48, !PT ;  /* 0x8000000003007812 */ /* 0x000fc800078e4800 */
[----:B------:R-:W-:Y:S01]  /*0c80*/  LOP3.LUT R0, R0, 0x7f800000, RZ, 0xfc, !PT ;  /* 0x7f80000000007812 */ /* 0x000fe200078efcff */
[----:B------:R-:W-:Y:S06]  /*0c90*/  BRA `(.L_x_14) ;  /* 0x0000000000147947 */ /* 0x000fec0003800000 */
.L_x_10:
[----:B------:R-:W-:Y:S01]  /*0ca0*/  LOP3.LUT R0, R3, 0x80000000, R0, 0x48, !PT ;  /* 0x8000000003007812 */ /* 0x000fe200078e4800 */
[----:B------:R-:W-:Y:S06]  /*0cb0*/  BRA `(.L_x_14) ;  /* 0x00000000000c7947 */ /* 0x000fec0003800000 */
.L_x_9:
[----:B------:R-:W0:Y:S01]  /*0cc0*/  MUFU.RSQ R0, -QNAN ;  /* 0xffc0000000007908 */ /* 0x000e220000001400 */
[----:B------:R-:W-:Y:S05]  /*0cd0*/  BRA `(.L_x_14) ;  /* 0x0000000000047947 */ /* 0x000fea0003800000 */
.L_x_8:
[----:B------:R-:W-:-:S07]  /*0ce0*/  FADD.FTZ R0, R0, R3 ;  /* 0x0000000300007221 */ /* 0x000fce0000010000 */
.L_x_14:
[----:B------:R-:W-:-:S04]  /*0cf0*/  IMAD.MOV.U32 R7, RZ, RZ, 0x0 ;  /* 0x00000000ff077424 */ /* 0x000fc800078e00ff */
[----:B0-----:R-:W-:Y:S05]  /*0d00*/  RET.REL.NODEC R6 `(julia) ;  /* 0xfffffff006bc7950 */ /* 0x001fea0003c3ffff */
.L_x_15:
[----:B------:R-:W-:-:S00]  /*0d10*/  BRA `(.L_x_15) ;  /* 0xfffffffc00fc7947 */ /* 0x000fc0000383ffff */
[----:B------:R-:W-:-:S00]  /*0d20*/  NOP ;  /* 0x0000000000007918 */ /* 0x000fc00000000000 */
        /* <DEDUP_REMOVED lines=13> */
.L_x_16:


//--------------------- .nv.shared.reserved.0     --------------------------
	.section	.nv.shared.reserved.0,"aw",@nobits
	.weak		__nv_reservedSMEM_offset_0_alias
	.size		__nv_reservedSMEM_offset_0_alias, 0, 64
	.other		__nv_reservedSMEM_offset_0_alias,@"STO_CUDA_RESERVED_SHARED STV_DEFAULT"
__nv_reservedSMEM_offset_0_alias:
	.zero		0
	.zero		64


//--------------------- .nv.constant0.julia       --------------------------
	.section	.nv.constant0.julia,"a",@progbits
	.sectionflags	@""
	.align	4
.nv.constant0.julia:
	.zero		952


//--------------------- SYMBOLS --------------------------

	.type		.nv.reservedSmem.offset0,@object
	.size		.nv.reservedSmem.offset0,0x4
